//
// Generated by NVIDIA NVVM Compiler
//
// Compiler Build ID: CL-36424714
// Cuda compilation tools, release 13.0, V13.0.88
// Based on NVVM 20.0.0
//

.version 9.0
.target sm_100
.address_size 64

	// .globl	_Z12print_threadv
.extern .func  (.param .b32 func_retval0) vprintf
(
	.param .b64 vprintf_param_0,
	.param .b64 vprintf_param_1
)
;
.global .align 1 .b8 $str[22] = {120, 58, 32, 37, 100, 32, 32, 121, 58, 32, 37, 100, 32, 32, 122, 58, 32, 37, 100, 32, 10};
.global .align 1 .b8 $str$1[10] = {103, 105, 100, 58, 32, 37, 100, 32, 10};

.visible .entry _Z12print_threadv()
{
	.local .align 8 .b8 	__local_depot0[16];
	.reg .b64 	%SP;
	.reg .b64 	%SPL;
	.reg .b32 	%r<11>;
	.reg .b64 	%rd<7>;

	mov.u64 	%SPL, __local_depot0;
	cvta.local.u64 	%SP, %SPL;
	add.u64 	%rd1, %SP, 0;
	add.u64 	%rd2, %SPL, 0;
	mov.u32 	%r1, %tid.x;
	mov.u32 	%r2, %tid.y;
	mov.u32 	%r3, %tid.z;
	st.local.v2.u32 	[%rd2], {%r1, %r2};
	st.local.u32 	[%rd2+8], %r3;
	mov.u64 	%rd3, $str;
	cvta.global.u64 	%rd4, %rd3;
	{ // callseq 0, 0
	.param .b64 param0;
	st.param.b64 	[param0], %rd4;
	.param .b64 param1;
	st.param.b64 	[param1], %rd1;
	.param .b32 retval0;
	call.uni (retval0), 
	vprintf, 
	(
	param0, 
	param1
	);
	ld.param.b32 	%r4, [retval0];
	} // callseq 0
	mov.u32 	%r6, %ctaid.x;
	mov.u32 	%r7, %ntid.x;
	mad.lo.s32 	%r8, %r6, %r7, %r1;
	st.local.u32 	[%rd2], %r8;
	mov.u64 	%rd5, $str$1;
	cvta.global.u64 	%rd6, %rd5;
	{ // callseq 1, 0
	.param .b64 param0;
	st.param.b64 	[param0], %rd6;
	.param .b64 param1;
	st.param.b64 	[param1], %rd1;
	.param .b32 retval0;
	call.uni (retval0), 
	vprintf, 
	(
	param0, 
	param1
	);
	ld.param.b32 	%r9, [retval0];
	} // callseq 1
	ret;

}


// ===== COMPILED SASS (sm_100) =====

	.target	sm_100

	.elftype	@"ET_EXEC"


//--------------------- .note.nv.tkinfo           --------------------------
	.section	.note.nv.tkinfo,"",@"SHT_NOTE"
	.sectionflags	@"SHF_NOTE_NV_TKINFO"
	.tkinfo
        /*0018*/ 	.word	0x00000002
        /*0030*/ 	.string	""
        /*0030*/ 	.string	"ptxas"
        /*0030*/ 	.string	"Cuda compilation tools, release 13.0, V13.0.88"
        /*0030*/ 	.string	"Build cuda_13.0.r13.0/compiler.36424714_0"
        /*0030*/ 	.string	"-arch sm_100 -m 64 "



//--------------------- .note.nv.cuinfo           --------------------------
	.section	.note.nv.cuinfo,"",@"SHT_NOTE"
	.sectionflags	@"SHF_NOTE_NV_CUINFO"
        /*0018*/ 	.short	0x0002
        /*001a*/ 	.short	0x0064
        /*001c*/ 	.short	0x0082
	.zero		2


//--------------------- .nv.info                  --------------------------
	.section	.nv.info,"",@"SHT_CUDA_INFO"
	.align	4


	//----- nvinfo : EIATTR_REGCOUNT
	.align		4
        /*0000*/ 	.byte	0x04, 0x2f
        /*0002*/ 	.short	(.L_3 - .L_2)
	.align		4
.L_2:
        /*0004*/ 	.word	index@(_Z12print_threadv)
        /*0008*/ 	.word	0x00000018


	//----- nvinfo : EIATTR_FRAME_SIZE
	.align		4
.L_3:
        /*000c*/ 	.byte	0x04, 0x11
        /*000e*/ 	.short	(.L_5 - .L_4)
	.align		4
.L_4:
        /*0010*/ 	.word	index@(_Z12print_threadv)
        /*0014*/ 	.word	0x00000010


	//----- nvinfo : EIATTR_MIN_STACK_SIZE
	.align		4
.L_5:
        /*0018*/ 	.byte	0x04, 0x12
        /*001a*/ 	.short	(.L_7 - .L_6)
	.align		4
.L_6:
        /*001c*/ 	.word	index@(_Z12print_threadv)
        /*0020*/ 	.word	0x00000010
.L_7:


//--------------------- .nv.compat                --------------------------
	.section	.nv.compat,"",@"SHT_CUDA_COMPAT_INFO"
	.align	4
        /*0000*/ 	.byte	0x02, 0x09, 0x00, 0x00, 0x02, 0x02, 0x01, 0x00, 0x02, 0x05, 0x05, 0x00, 0x03, 0x07, 0x01, 0x01
        /*0010*/ 	.byte	0x02, 0x03, 0x00, 0x00, 0x02, 0x06, 0x01, 0x00, 0x04, 0x0b, 0x08, 0x00, 0x09, 0x00, 0x00, 0x00
        /*0020*/ 	.byte	0x00, 0x00, 0x00, 0x00


//--------------------- .nv.info._Z12print_threadv --------------------------
	.section	.nv.info._Z12print_threadv,"",@"SHT_CUDA_INFO"
	.sectionflags	@""
	.align	4


	//----- nvinfo : EIATTR_CUDA_API_VERSION
	.align		4
        /*0000*/ 	.byte	0x04, 0x37
        /*0002*/ 	.short	(.L_9 - .L_8)
.L_8:
        /*0004*/ 	.word	0x00000082


	//----- nvinfo : EIATTR_SPARSE_MMA_MASK
	.align		4
.L_9:
        /*0008*/ 	.byte	0x03, 0x50
        /*000a*/ 	.short	0x0000


	//----- nvinfo : EIATTR_MAXREG_COUNT
	.align		4
        /*000c*/ 	.byte	0x03, 0x1b
        /*000e*/ 	.short	0x00ff


	//----- nvinfo : EIATTR_EXTERNS
	.align		4
        /*0010*/ 	.byte	0x04, 0x0f
        /*0012*/ 	.short	(.L_11 - .L_10)


	//   ....[0]....
	.align		4
.L_10:
        /*0014*/ 	.word	index@(vprintf)


	//----- nvinfo : EIATTR_MERCURY_ISA_VERSION
	.align		4
.L_11:
        /*0018*/ 	.byte	0x03, 0x5f
        /*001a*/ 	.short	0x0101


	//----- nvinfo : EIATTR_VRC_CTA_INIT_COUNT
	.align		4
        /*001c*/ 	.byte	0x02, 0x4a
	.zero		1
	.zero		1


	//----- nvinfo : EIATTR_SYSCALL_OFFSETS
	.align		4
        /*0020*/ 	.byte	0x04, 0x46
        /*0022*/ 	.short	(.L_13 - .L_12)


	//   ....[0]....
.L_12:
        /*0024*/ 	.word	0x00000130


	//   ....[1]....
        /*0028*/ 	.word	0x000001f0


	//----- nvinfo : EIATTR_EXIT_INSTR_OFFSETS
	.align		4
.L_13:
        /*002c*/ 	.byte	0x04, 0x1c
        /*002e*/ 	.short	(.L_15 - .L_14)


	//   ....[0]....
.L_14:
        /*0030*/ 	.word	0x00000200


	//----- nvinfo : EIATTR_SW_WAR
	.align		4
.L_15:
        /*0034*/ 	.byte	0x04, 0x36
        /*0036*/ 	.short	(.L_17 - .L_16)
.L_16:
        /*0038*/ 	.word	0x00000008
.L_17:


//--------------------- .nv.callgraph             --------------------------
	.section	.nv.callgraph,"",@"SHT_CUDA_CALLGRAPH"
	.align	4
	.sectionentsize	8
	.align		4
        /*0000*/ 	.word	0x00000000
	.align		4
        /*0004*/ 	.word	0xffffffff
	.align		4
        /*0008*/ 	.word	index@(_Z12print_threadv)
	.align		4
        /*000c*/ 	.word	index@(vprintf)
	.align		4
        /*0010*/ 	.word	0x00000000
	.align		4
        /*0014*/ 	.word	0xfffffffe
	.align		4
        /*0018*/ 	.word	0x00000000
	.align		4
        /*001c*/ 	.word	0xfffffffd
	.align		4
        /*0020*/ 	.word	0x00000000
	.align		4
        /*0024*/ 	.word	0xfffffffc


//--------------------- .nv.constant4             --------------------------
	.section	.nv.constant4,"a",@progbits
	.align	8
	.align		8
.nv.constant4:
        /*0000*/ 	.dword	vprintf
	.align		8
        /*0008*/ 	.dword	$str
	.align		8
        /*0010*/ 	.dword	$str$1


//--------------------- .text._Z12print_threadv   --------------------------
	.section	.text._Z12print_threadv,"ax",@progbits
	.align	128
        .global         _Z12print_threadv
        .type           _Z12print_threadv,@function
        .size           _Z12print_threadv,(.L_x_3 - _Z12print_threadv)
        .other          _Z12print_threadv,@"STO_CUDA_ENTRY STV_DEFAULT"
_Z12print_threadv:
.text._Z12print_threadv:
[----:B------:R-:W0:Y:S01]  /*0000*/  LDC R1, c[0x0][0x37c] ;  /* 0x0000df00ff017b82 */ /* 0x000e220000000800 */
[----:B------:R-:W1:Y:S01]  /*0010*/  S2R R0, SR_TID.Z ;  /* 0x0000000000007919 */ /* 0x000e620000002300 */
[----:B------:R-:W2:Y:S01]  /*0020*/  LDCU UR4, c[0x0][0x2f8] ;  /* 0x00005f00ff0477ac */ /* 0x000ea20008000800 */
[----:B0-----:R-:W-:Y:S01]  /*0030*/  VIADD R1, R1, 0xfffffff0 ;  /* 0xfffffff001017836 */ /* 0x001fe20000000000 */
[----:B------:R-:W-:Y:S01]  /*0040*/  MOV R16, 0x0 ;  /* 0x0000000000107802 */ /* 0x000fe20000000f00 */
[----:B------:R-:W0:Y:S01]  /*0050*/  S2R R2, SR_TID.X ;  /* 0x0000000000027919 */ /* 0x000e220000002100 */
[----:B------:R-:W3:Y:S02]  /*0060*/  LDCU UR5, c[0x0][0x2fc] ;  /* 0x00005f80ff0577ac */ /* 0x000ee40008000800 */
[----:B------:R4:W5:Y:S01]  /*0070*/  LDC.64 R8, c[0x4][R16] ;  /* 0x0100000010087b82 */ /* 0x0009620000000a00 */
[----:B------:R-:W0:Y:S01]  /*0080*/  S2R R3, SR_TID.Y ;  /* 0x0000000000037919 */ /* 0x000e220000002200 */
[----:B------:R-:W1:Y:S01]  /*0090*/  LDCU.64 UR6, c[0x4][0x8] ;  /* 0x01000100ff0677ac */ /* 0x000e620008000a00 */
[----:B--2---:R-:W-:-:S04]  /*00a0*/  IADD3 R17, P0, PT, R1, UR4, RZ ;  /* 0x0000000401117c10 */ /* 0x004fc8000ff1e0ff */
[----:B------:R-:W-:Y:S01]  /*00b0*/  MOV R6, R17 ;  /* 0x0000001100067202 */ /* 0x000fe20000000f00 */
[----:B---3--:R-:W-:Y:S01]  /*00c0*/  IMAD.X R18, RZ, RZ, UR5, P0 ;  /* 0x00000005ff127e24 */ /* 0x008fe200080e06ff */
[----:B-1----:R-:W-:Y:S01]  /*00d0*/  MOV R4, UR6 ;  /* 0x0000000600047c02 */ /* 0x002fe20008000f00 */
[----:B------:R-:W-:Y:S02]  /*00e0*/  IMAD.U32 R5, RZ, RZ, UR7 ;  /* 0x00000007ff057e24 */ /* 0x000fe4000f8e00ff */
[----:B------:R-:W-:Y:S01]  /*00f0*/  IMAD.MOV.U32 R7, RZ, RZ, R18 ;  /* 0x000000ffff077224 */ /* 0x000fe200078e0012 */
[----:B------:R4:W-:Y:S04]  /*0100*/  STL [R1+0x8], R0 ;  /* 0x0000080001007387 */ /* 0x0009e80000100800 */
[----:B0-----:R4:W-:Y:S02]  /*0110*/  STL.64 [R1], R2 ;  /* 0x0000000201007387 */ /* 0x0019e40000100a00 */
[----:B------:R-:W-:-:S07]  /*0120*/  LEPC R20, `(.L_x_0) ;  /* 0x000000001014794e */ /* 0x000fce0000000000 */
[----:B----45:R-:W-:Y:S05]  /*0130*/  CALL.ABS.NOINC R8 ;  /* 0x0000000008007343 */ /* 0x030fea0003c00000 */
.L_x_0:
[----:B------:R-:W0:Y:S01]  /*0140*/  S2UR UR4, SR_CTAID.X ;  /* 0x00000000000479c3 */ /* 0x000e220000002500 */
[----:B------:R-:W-:Y:S01]  /*0150*/  MOV R6, R17 ;  /* 0x0000001100067202 */ /* 0x000fe20000000f00 */
[----:B------:R-:W-:-:S06]  /*0160*/  IMAD.MOV.U32 R7, RZ, RZ, R18 ;  /* 0x000000ffff077224 */ /* 0x000fcc00078e0012 */
[----:B------:R-:W0:Y:S08]  /*0170*/  LDC R3, c[0x0][0x360] ;  /* 0x0000d800ff037b82 */ /* 0x000e300000000800 */
[----:B------:R1:W2:Y:S01]  /*0180*/  LDC.64 R8, c[0x4][R16] ;  /* 0x0100000010087b82 */ /* 0x0002a20000000a00 */
[----:B0-----:R-:W-:Y:S01]  /*0190*/  IMAD R2, R3, UR4, R2 ;  /* 0x0000000403027c24 */ /* 0x001fe2000f8e0202 */
[----:B------:R-:W0:Y:S04]  /*01a0*/  LDCU.64 UR4, c[0x4][0x10] ;  /* 0x01000200ff0477ac */ /* 0x000e280008000a00 */
[----:B------:R1:W-:Y:S01]  /*01b0*/  STL [R1], R2 ;  /* 0x0000000201007387 */ /* 0x0003e20000100800 */
[----:B0-----:R-:W-:Y:S01]  /*01c0*/  MOV R4, UR4 ;  /* 0x0000000400047c02 */ /* 0x001fe20008000f00 */
[----:B-12---:R-:W-:-:S07]  /*01d0*/  IMAD.U32 R5, RZ, RZ, UR5 ;  /* 0x00000005ff057e24 */ /* 0x006fce000f8e00ff */
[----:B------:R-:W-:-:S07]  /*01e0*/  LEPC R20, `(.L_x_1) ;  /* 0x000000001014794e */ /* 0x000fce0000000000 */
[----:B------:R-:W-:Y:S05]  /*01f0*/  CALL.ABS.NOINC R8 ;  /* 0x0000000008007343 */ /* 0x000fea0003c00000 */
.L_x_1:
[----:B------:R-:W-:Y:S05]  /*0200*/  EXIT ;  /* 0x000000000000794d */ /* 0x000fea0003800000 */
.L_x_2:
[----:B------:R-:W-:-:S00]  /*0210*/  BRA `(.L_x_2) ;  /* 0xfffffffc00fc7947 */ /* 0x000fc0000383ffff */
[----:B------:R-:W-:-:S00]  /*0220*/  NOP ;  /* 0x0000000000007918 */ /* 0x000fc00000000000 */
        /* <DEDUP_REMOVED lines=13> */
.L_x_3:


//--------------------- .nv.global.init           --------------------------
	.section	.nv.global.init,"aw",@progbits
.nv.global.init:
	.type		$str$1,@object
	.size		$str$1,($str - $str$1)
$str$1:
        /*0000*/ 	.byte	0x67, 0x69, 0x64, 0x3a, 0x20, 0x25, 0x64, 0x20, 0x0a, 0x00
	.type		$str,@object
	.size		$str,(.L_0 - $str)
$str:
        /*000a*/ 	.byte	0x78, 0x3a, 0x20, 0x25, 0x64, 0x20, 0x20, 0x79, 0x3a, 0x20, 0x25, 0x64, 0x20, 0x20, 0x7a, 0x3a
        /*001a*/ 	.byte	0x20, 0x25, 0x64, 0x20, 0x0a, 0x00
.L_0:


//--------------------- .nv.shared.reserved.0     --------------------------
	.section	.nv.shared.reserved.0,"aw",@nobits
	.weak		__nv_reservedSMEM_offset_0_alias
	.size		__nv_reservedSMEM_offset_0_alias, 0, 64
	.other		__nv_reservedSMEM_offset_0_alias,@"STO_CUDA_RESERVED_SHARED STV_DEFAULT"
__nv_reservedSMEM_offset_0_alias:
	.zero		0
	.zero		64


//--------------------- .nv.constant0._Z12print_threadv --------------------------
	.section	.nv.constant0._Z12print_threadv,"a",@progbits
	.sectionflags	@""
	.align	4
.nv.constant0._Z12print_threadv:
	.zero		896


//--------------------- SYMBOLS --------------------------

	.type		.nv.reservedSmem.offset0,@object
	.size		.nv.reservedSmem.offset0,0x4
	.type		vprintf,@function
